	.headerflags	@"EF_CUDA_TEXMODE_UNIFIED EF_CUDA_64BIT_ADDRESS EF_CUDA_ACCELERATORS EF_CUDA_SM90 EF_CUDA_VIRTUAL_SM(EF_CUDA_SM90)"
	.elftype	@"ET_EXEC"


//--------------------- .nv.info                  --------------------------
	.section	.nv.info,"",@"SHT_CUDA_INFO"
	.align	4


	//----- nvinfo : EIATTR_REGCOUNT
	.align		4
        /*0000*/ 	.byte	0x04, 0x2f
        /*0002*/ 	.short	(.L_1 - .L_0)
	.align		4
.L_0:
        /*0004*/ 	.word	index@(triton_poi_fused_convolution_4)
        /*0008*/ 	.word	0x0000000c


	//----- nvinfo : EIATTR_MIN_STACK_SIZE
	.align		4
.L_1:
        /*000c*/ 	.byte	0x04, 0x12
        /*000e*/ 	.short	(.L_3 - .L_2)
	.align		4
.L_2:
        /*0010*/ 	.word	index@(triton_poi_fused_convolution_4)
        /*0014*/ 	.word	0x00000000


	//----- nvinfo : EIATTR_FRAME_SIZE
	.align		4
.L_3:
        /*0018*/ 	.byte	0x04, 0x11
        /*001a*/ 	.short	(.L_5 - .L_4)
	.align		4
.L_4:
        /*001c*/ 	.word	index@(triton_poi_fused_convolution_4)
        /*0020*/ 	.word	0x00000000


	//----- nvinfo : EIATTR_MIN_STACK_SIZE
	.align		4
.L_5:
        /*0024*/ 	.byte	0x04, 0x12
        /*0026*/ 	.short	(.L_7 - .L_6)
	.align		4
.L_6:
        /*0028*/ 	.word	index@(triton_poi_fused_convolution_4)
        /*002c*/ 	.word	0x00000000
.L_7:


//--------------------- .nv.info.triton_poi_fused_convolution_4 --------------------------
	.section	.nv.info.triton_poi_fused_convolution_4,"",@"SHT_CUDA_INFO"
	.sectionflags	@""
	.align	4


	//----- nvinfo : EIATTR_CUDA_API_VERSION
	.align		4
        /*0000*/ 	.byte	0x04, 0x37
        /*0002*/ 	.short	(.L_9 - .L_8)
.L_8:
        /*0004*/ 	.word	0x0000007c


	//----- nvinfo : EIATTR_KPARAM_INFO
	.align		4
.L_9:
        /*0008*/ 	.byte	0x04, 0x17
        /*000a*/ 	.short	(.L_11 - .L_10)
.L_10:
        /*000c*/ 	.word	0x00000000
        /*0010*/ 	.short	0x0002
        /*0012*/ 	.short	0x0010
        /*0014*/ 	.byte	0x00, 0xf0, 0x11, 0x00


	//----- nvinfo : EIATTR_KPARAM_INFO
	.align		4
.L_11:
        /*0018*/ 	.byte	0x04, 0x17
        /*001a*/ 	.short	(.L_13 - .L_12)
.L_12:
        /*001c*/ 	.word	0x00000000
        /*0020*/ 	.short	0x0001
        /*0022*/ 	.short	0x0008
        /*0024*/ 	.byte	0x00, 0xf4, 0x21, 0x00


	//----- nvinfo : EIATTR_KPARAM_INFO
	.align		4
.L_13:
        /*0028*/ 	.byte	0x04, 0x17
        /*002a*/ 	.short	(.L_15 - .L_14)
.L_14:
        /*002c*/ 	.word	0x00000000
        /*0030*/ 	.short	0x0000
        /*0032*/ 	.short	0x0000
        /*0034*/ 	.byte	0x00, 0xf4, 0x21, 0x00


	//----- nvinfo : EIATTR_SPARSE_MMA_MASK
	.align		4
.L_15:
        /*0038*/ 	.byte	0x03, 0x50
        /*003a*/ 	.short	0x0000


	//----- nvinfo : EIATTR_MAXREG_COUNT
	.align		4
        /*003c*/ 	.byte	0x03, 0x1b
        /*003e*/ 	.short	0x00ff


	//----- nvinfo : EIATTR_EXIT_INSTR_OFFSETS
	.align		4
        /*0040*/ 	.byte	0x04, 0x1c
        /*0042*/ 	.short	(.L_17 - .L_16)


	//   ....[0]....
.L_16:
        /*0044*/ 	.word	0x00000170


	//   ....[1]....
        /*0048*/ 	.word	0x00000190


	//----- nvinfo : EIATTR_REQNTID
	.align		4
.L_17:
        /*004c*/ 	.byte	0x04, 0x10
        /*004e*/ 	.short	(.L_19 - .L_18)
.L_18:
        /*0050*/ 	.word	0x00000080
        /*0054*/ 	.word	0x00000001
        /*0058*/ 	.word	0x00000001


	//----- nvinfo : EIATTR_CBANK_PARAM_SIZE
	.align		4
.L_19:
        /*005c*/ 	.byte	0x03, 0x19
        /*005e*/ 	.short	0x0014


	//----- nvinfo : EIATTR_PARAM_CBANK
	.align		4
        /*0060*/ 	.byte	0x04, 0x0a
        /*0062*/ 	.short	(.L_21 - .L_20)
	.align		4
.L_20:
        /*0064*/ 	.word	index@(.nv.constant0.triton_poi_fused_convolution_4)
        /*0068*/ 	.short	0x0210
        /*006a*/ 	.short	0x0014


	//----- nvinfo : EIATTR_SW_WAR
	.align		4
.L_21:
        /*006c*/ 	.byte	0x04, 0x36
        /*006e*/ 	.short	(.L_23 - .L_22)
.L_22:
        /*0070*/ 	.word	0x00000008
.L_23:


//--------------------- .nv.callgraph             --------------------------
	.section	.nv.callgraph,"",@"SHT_CUDA_CALLGRAPH"
	.align	4
	.sectionentsize	8
	.align		4
        /*0000*/ 	.word	0x00000000
	.align		4
        /*0004*/ 	.word	0xffffffff
	.align		4
        /*0008*/ 	.word	0x00000000
	.align		4
        /*000c*/ 	.word	0xfffffffe
	.align		4
        /*0010*/ 	.word	0x00000000
	.align		4
        /*0014*/ 	.word	0xfffffffd
	.align		4
        /*0018*/ 	.word	0x00000000
	.align		4
        /*001c*/ 	.word	0xfffffffc


//--------------------- .text.triton_poi_fused_convolution_4 --------------------------
	.section	.text.triton_poi_fused_convolution_4,"ax",@progbits
	.align	128
        .global         triton_poi_fused_convolution_4
        .type           triton_poi_fused_convolution_4,@function
        .size           triton_poi_fused_convolution_4,(.L_x_1 - triton_poi_fused_convolution_4)
        .other          triton_poi_fused_convolution_4,@"STO_CUDA_ENTRY STV_DEFAULT"
triton_poi_fused_convolution_4:
.text.triton_poi_fused_convolution_4:
[----:B------:R-:W0:Y:S02]  /*0000*/  LDC R1, c[0x0][0x28] ;  /* 0x00000a00ff017b82 */ /* 0x000e240000000800 */
[----:B------:R-:W1:Y:S01]  /*0010*/  S2R R0, SR_TID.X ;  /* 0x0000000000007919 */ /* 0x000e620000002100 */
[----:B------:R-:W2:Y:S01]  /*0020*/  LDC.64 R2, c[0x0][0x210] ;  /* 0x00008400ff027b82 */ /* 0x000ea20000000a00 */
[----:B------:R-:W-:Y:S01]  /*0030*/  ULDC.64 UR4, c[0x0][0x208] ;  /* 0x0000820000047ab9 */ /* 0x000fe20000000a00 */
[----:B------:R-:W3:Y:S01]  /*0040*/  S2R R7, SR_CTAID.X ;  /* 0x0000000000077919 */ /* 0x000ee20000002500 */
[----:B-1----:R-:W-:Y:S02]  /*0050*/  LOP3.LUT R0, R0, 0x7f, RZ, 0xc0, !PT ;  /* 0x0000007f00007812 */ /* 0x002fe400078ec0ff */
[----:B---3--:R-:W-:-:S03]  /*0060*/  SHF.R.S32.HI R4, RZ, 0x18, R7 ;  /* 0x00000018ff047819 */ /* 0x008fc60000011407 */
[----:B------:R-:W-:Y:S01]  /*0070*/  IMAD R7, R7, 0x80, R0 ;  /* 0x0000008007077824 */ /* 0x000fe200078e0200 */
[----:B------:R-:W-:-:S03]  /*0080*/  SGXT R0, R4, 0x1 ;  /* 0x000000010400781a */ /* 0x000fc60000000200 */
[C---:B--2---:R-:W-:Y:S01]  /*0090*/  IMAD.WIDE R2, R7.reuse, 0x4, R2 ;  /* 0x0000000407027825 */ /* 0x044fe200078e0202 */
[----:B------:R-:W1:Y:S01]  /*00a0*/  LDC.64 R4, c[0x0][0x218] ;  /* 0x00008600ff047b82 */ /* 0x000e620000000a00 */
[----:B------:R-:W-:Y:S02]  /*00b0*/  ISETP.GE.AND P0, PT, R7, 0x80, PT ;  /* 0x000000800700780c */ /* 0x000fe40003f06270 */
[----:B------:R-:W-:Y:S01]  /*00c0*/  LEA.HI R0, R0, R7, RZ, 0x4 ;  /* 0x0000000700007211 */ /* 0x000fe200078f20ff */
[----:B------:R-:W-:-:S03]  /*00d0*/  IMAD.MOV.U32 R7, RZ, RZ, RZ ;  /* 0x000000ffff077224 */ /* 0x000fc600078e00ff */
[----:B------:R-:W-:-:S04]  /*00e0*/  SHF.R.S32.HI R9, RZ, 0x4, R0 ;  /* 0x00000004ff097819 */ /* 0x000fc80000011400 */
[----:B------:R-:W-:-:S04]  /*00f0*/  LEA.HI R0, R0, R9, RZ, 0x1 ;  /* 0x0000000900007211 */ /* 0x000fc800078f08ff */
[----:B------:R-:W-:-:S05]  /*0100*/  LOP3.LUT R0, R0, 0xfffffffe, RZ, 0xc0, !PT ;  /* 0xfffffffe00007812 */ /* 0x000fca00078ec0ff */
[----:B------:R-:W-:Y:S02]  /*0110*/  IMAD.IADD R9, R9, 0x1, -R0 ;  /* 0x0000000109097824 */ /* 0x000fe400078e0a00 */
[----:B------:R-:W-:Y:S02]  /*0120*/  IMAD.MOV.U32 R0, RZ, RZ, RZ ;  /* 0x000000ffff007224 */ /* 0x000fe400078e00ff */
[----:B-1----:R-:W-:-:S04]  /*0130*/  IMAD.WIDE R4, R9, 0x4, R4 ;  /* 0x0000000409047825 */ /* 0x002fc800078e0204 */
[----:B------:R-:W2:Y:S04]  /*0140*/  @!P0 LDG.E R0, desc[UR4][R2.64] ;  /* 0x0000000402008981 */ /* 0x000ea8000c1e1900 */
[----:B------:R-:W2:Y:S02]  /*0150*/  @!P0 LDG.E.EL R7, desc[UR4][R4.64] ;  /* 0x0000000404078981 */ /* 0x000ea4000c2e1900 */
[----:B--2---:R-:W-:Y:S01]  /*0160*/  FADD R7, R7, R0 ;  /* 0x0000000007077221 */ /* 0x004fe20000000000 */
[----:B------:R-:W-:Y:S06]  /*0170*/  @P0 EXIT ;  /* 0x000000000000094d */ /* 0x000fec0003800000 */
[----:B------:R-:W-:Y:S01]  /*0180*/  STG.E desc[UR4][R2.64], R7 ;  /* 0x0000000702007986 */ /* 0x000fe2000c101904 */
[----:B------:R-:W-:Y:S05]  /*0190*/  EXIT ;  /* 0x000000000000794d */ /* 0x000fea0003800000 */
.L_x_0:
[----:B------:R-:W-:-:S00]  /*01a0*/  BRA `(.L_x_0) ;  /* 0xfffffffc00fc7947 */ /* 0x000fc0000383ffff */
[----:B------:R-:W-:-:S00]  /*01b0*/  NOP ;  /* 0x0000000000007918 */ /* 0x000fc00000000000 */
        /* <DEDUP_REMOVED lines=12> */
.L_x_1:


//--------------------- .nv.constant0.triton_poi_fused_convolution_4 --------------------------
	.section	.nv.constant0.triton_poi_fused_convolution_4,"a",@progbits
	.sectionflags	@""
	.align	4
.nv.constant0.triton_poi_fused_convolution_4:
	.zero		548
